	.headerflags	@"EF_CUDA_TEXMODE_UNIFIED EF_CUDA_64BIT_ADDRESS EF_CUDA_ACCELERATORS EF_CUDA_SM90 EF_CUDA_VIRTUAL_SM(EF_CUDA_SM90)"
	.elftype	@"ET_EXEC"


//--------------------- .nv.info                  --------------------------
	.section	.nv.info,"",@"SHT_CUDA_INFO"
	.align	4


	//----- nvinfo : EIATTR_REGCOUNT
	.align		4
        /*0000*/ 	.byte	0x04, 0x2f
        /*0002*/ 	.short	(.L_3 - .L_2)
	.align		4
.L_2:
        /*0004*/ 	.word	index@(triton_poi_fused__native_batch_norm_legit_no_training_mul_relu_13)
        /*0008*/ 	.word	0x00000018


	//----- nvinfo : EIATTR_MIN_STACK_SIZE
	.align		4
.L_3:
        /*000c*/ 	.byte	0x04, 0x12
        /*000e*/ 	.short	(.L_5 - .L_4)
	.align		4
.L_4:
        /*0010*/ 	.word	index@(triton_poi_fused__native_batch_norm_legit_no_training_mul_relu_13)
        /*0014*/ 	.word	0x00000000


	//----- nvinfo : EIATTR_FRAME_SIZE
	.align		4
.L_5:
        /*0018*/ 	.byte	0x04, 0x11
        /*001a*/ 	.short	(.L_7 - .L_6)
	.align		4
.L_6:
        /*001c*/ 	.word	index@(triton_poi_fused__native_batch_norm_legit_no_training_mul_relu_13)
        /*0020*/ 	.word	0x00000000


	//----- nvinfo : EIATTR_MIN_STACK_SIZE
	.align		4
.L_7:
        /*0024*/ 	.byte	0x04, 0x12
        /*0026*/ 	.short	(.L_9 - .L_8)
	.align		4
.L_8:
        /*0028*/ 	.word	index@(triton_poi_fused__native_batch_norm_legit_no_training_mul_relu_13)
        /*002c*/ 	.word	0x00000000
.L_9:


//--------------------- .nv.info.triton_poi_fused__native_batch_norm_legit_no_training_mul_relu_13 --------------------------
	.section	.nv.info.triton_poi_fused__native_batch_norm_legit_no_training_mul_relu_13,"",@"SHT_CUDA_INFO"
	.sectionflags	@""
	.align	4


	//----- nvinfo : EIATTR_CUDA_API_VERSION
	.align		4
        /*0000*/ 	.byte	0x04, 0x37
        /*0002*/ 	.short	(.L_11 - .L_10)
.L_10:
        /*0004*/ 	.word	0x0000007c


	//----- nvinfo : EIATTR_KPARAM_INFO
	.align		4
.L_11:
        /*0008*/ 	.byte	0x04, 0x17
        /*000a*/ 	.short	(.L_13 - .L_12)
.L_12:
        /*000c*/ 	.word	0x00000000
        /*0010*/ 	.short	0x0007
        /*0012*/ 	.short	0x0038
        /*0014*/ 	.byte	0x00, 0xf0, 0x11, 0x00


	//----- nvinfo : EIATTR_KPARAM_INFO
	.align		4
.L_13:
        /*0018*/ 	.byte	0x04, 0x17
        /*001a*/ 	.short	(.L_15 - .L_14)
.L_14:
        /*001c*/ 	.word	0x00000000
        /*0020*/ 	.short	0x0006
        /*0022*/ 	.short	0x0030
        /*0024*/ 	.byte	0x00, 0xf4, 0x21, 0x00


	//----- nvinfo : EIATTR_KPARAM_INFO
	.align		4
.L_15:
        /*0028*/ 	.byte	0x04, 0x17
        /*002a*/ 	.short	(.L_17 - .L_16)
.L_16:
        /*002c*/ 	.word	0x00000000
        /*0030*/ 	.short	0x0005
        /*0032*/ 	.short	0x0028
        /*0034*/ 	.byte	0x00, 0xf4, 0x21, 0x00


	//----- nvinfo : EIATTR_KPARAM_INFO
	.align		4
.L_17:
        /*0038*/ 	.byte	0x04, 0x17
        /*003a*/ 	.short	(.L_19 - .L_18)
.L_18:
        /*003c*/ 	.word	0x00000000
        /*0040*/ 	.short	0x0004
        /*0042*/ 	.short	0x0020
        /*0044*/ 	.byte	0x00, 0xf4, 0x21, 0x00


	//----- nvinfo : EIATTR_KPARAM_INFO
	.align		4
.L_19:
        /*0048*/ 	.byte	0x04, 0x17
        /*004a*/ 	.short	(.L_21 - .L_20)
.L_20:
        /*004c*/ 	.word	0x00000000
        /*0050*/ 	.short	0x0003
        /*0052*/ 	.short	0x0018
        /*0054*/ 	.byte	0x00, 0xf4, 0x21, 0x00


	//----- nvinfo : EIATTR_KPARAM_INFO
	.align		4
.L_21:
        /*0058*/ 	.byte	0x04, 0x17
        /*005a*/ 	.short	(.L_23 - .L_22)
.L_22:
        /*005c*/ 	.word	0x00000000
        /*0060*/ 	.short	0x0002
        /*0062*/ 	.short	0x0010
        /*0064*/ 	.byte	0x00, 0xf4, 0x21, 0x00


	//----- nvinfo : EIATTR_KPARAM_INFO
	.align		4
.L_23:
        /*0068*/ 	.byte	0x04, 0x17
        /*006a*/ 	.short	(.L_25 - .L_24)
.L_24:
        /*006c*/ 	.word	0x00000000
        /*0070*/ 	.short	0x0001
        /*0072*/ 	.short	0x0008
        /*0074*/ 	.byte	0x00, 0xf4, 0x21, 0x00


	//----- nvinfo : EIATTR_KPARAM_INFO
	.align		4
.L_25:
        /*0078*/ 	.byte	0x04, 0x17
        /*007a*/ 	.short	(.L_27 - .L_26)
.L_26:
        /*007c*/ 	.word	0x00000000
        /*0080*/ 	.short	0x0000
        /*0082*/ 	.short	0x0000
        /*0084*/ 	.byte	0x00, 0xf4, 0x21, 0x00


	//----- nvinfo : EIATTR_SPARSE_MMA_MASK
	.align		4
.L_27:
        /*0088*/ 	.byte	0x03, 0x50
        /*008a*/ 	.short	0x0000


	//----- nvinfo : EIATTR_MAXREG_COUNT
	.align		4
        /*008c*/ 	.byte	0x03, 0x1b
        /*008e*/ 	.short	0x00ff


	//----- nvinfo : EIATTR_EXIT_INSTR_OFFSETS
	.align		4
        /*0090*/ 	.byte	0x04, 0x1c
        /*0092*/ 	.short	(.L_29 - .L_28)


	//   ....[0]....
.L_28:
        /*0094*/ 	.word	0x00000570


	//----- nvinfo : EIATTR_REQNTID
	.align		4
.L_29:
        /*0098*/ 	.byte	0x04, 0x10
        /*009a*/ 	.short	(.L_31 - .L_30)
.L_30:
        /*009c*/ 	.word	0x00000080
        /*00a0*/ 	.word	0x00000001
        /*00a4*/ 	.word	0x00000001


	//----- nvinfo : EIATTR_CBANK_PARAM_SIZE
	.align		4
.L_31:
        /*00a8*/ 	.byte	0x03, 0x19
        /*00aa*/ 	.short	0x003c


	//----- nvinfo : EIATTR_PARAM_CBANK
	.align		4
        /*00ac*/ 	.byte	0x04, 0x0a
        /*00ae*/ 	.short	(.L_33 - .L_32)
	.align		4
.L_32:
        /*00b0*/ 	.word	index@(.nv.constant0.triton_poi_fused__native_batch_norm_legit_no_training_mul_relu_13)
        /*00b4*/ 	.short	0x0210
        /*00b6*/ 	.short	0x003c


	//----- nvinfo : EIATTR_SW_WAR
	.align		4
.L_33:
        /*00b8*/ 	.byte	0x04, 0x36
        /*00ba*/ 	.short	(.L_35 - .L_34)
.L_34:
        /*00bc*/ 	.word	0x00000008
.L_35:


//--------------------- .nv.callgraph             --------------------------
	.section	.nv.callgraph,"",@"SHT_CUDA_CALLGRAPH"
	.align	4
	.sectionentsize	8
	.align		4
        /*0000*/ 	.word	0x00000000
	.align		4
        /*0004*/ 	.word	0xffffffff
	.align		4
        /*0008*/ 	.word	0x00000000
	.align		4
        /*000c*/ 	.word	0xfffffffe
	.align		4
        /*0010*/ 	.word	0x00000000
	.align		4
        /*0014*/ 	.word	0xfffffffd
	.align		4
        /*0018*/ 	.word	0x00000000
	.align		4
        /*001c*/ 	.word	0xfffffffc


//--------------------- .nv.constant4             --------------------------
	.section	.nv.constant4,"a",@progbits
	.align	8
	.align		8
.nv.constant4:
        /*0000*/ 	.dword	_$_str
	.align		8
        /*0008*/ 	.dword	_$_str_$_2


//--------------------- .text.triton_poi_fused__native_batch_norm_legit_no_training_mul_relu_13 --------------------------
	.section	.text.triton_poi_fused__native_batch_norm_legit_no_training_mul_relu_13,"ax",@progbits
	.align	128
        .global         triton_poi_fused__native_batch_norm_legit_no_training_mul_relu_13
        .type           triton_poi_fused__native_batch_norm_legit_no_training_mul_relu_13,@function
        .size           triton_poi_fused__native_batch_norm_legit_no_training_mul_relu_13,(.L_x_1 - triton_poi_fused__native_batch_norm_legit_no_training_mul_relu_13)
        .other          triton_poi_fused__native_batch_norm_legit_no_training_mul_relu_13,@"STO_CUDA_ENTRY STV_DEFAULT"
triton_poi_fused__native_batch_norm_legit_no_training_mul_relu_13:
.text.triton_poi_fused__native_batch_norm_legit_no_training_mul_relu_13:
[----:B------:R-:W-:Y:S01]  /*0000*/  LDC R1, c[0x0][0x28] ;  /* 0x00000a00ff017b82 */ /* 0x000fe20000000800 */
[----:B------:R-:W1:Y:S01]  /*0010*/  S2R R0, SR_TID.X ;  /* 0x0000000000007919 */ /* 0x000e620000002100 */
[----:B------:R-:W-:-:S06]  /*0020*/  ULDC.64 UR4, c[0x0][0x208] ;  /* 0x0000820000047ab9 */ /* 0x000fcc0000000a00 */
[----:B------:R-:W2:Y:S01]  /*0030*/  LDC.64 R14, c[0x0][0x220] ;  /* 0x00008800ff0e7b82 */ /* 0x000ea20000000a00 */
[----:B------:R-:W3:Y:S07]  /*0040*/  S2R R3, SR_CTAID.X ;  /* 0x0000000000037919 */ /* 0x000eee0000002500 */
[----:B------:R-:W4:Y:S08]  /*0050*/  LDC.64 R6, c[0x0][0x218] ;  /* 0x00008600ff067b82 */ /* 0x000f300000000a00 */
[----:B------:R-:W5:Y:S08]  /*0060*/  LDC.64 R12, c[0x0][0x230] ;  /* 0x00008c00ff0c7b82 */ /* 0x000f700000000a00 */
[----:B------:R-:W2:Y:S01]  /*0070*/  LDC.64 R8, c[0x0][0x238] ;  /* 0x00008e00ff087b82 */ /* 0x000ea20000000a00 */
[----:B-1----:R-:W-:Y:S01]  /*0080*/  IMAD.SHL.U32 R0, R0, 0x4, RZ ;  /* 0x0000000400007824 */ /* 0x002fe200078e00ff */
[----:B---3--:R-:W-:-:S04]  /*0090*/  SHF.R.S32.HI R5, RZ, 0x16, R3 ;  /* 0x00000016ff057819 */ /* 0x008fc80000011403 */
[----:B------:R-:W-:Y:S02]  /*00a0*/  LOP3.LUT R0, R0, 0x1fc, RZ, 0xc0, !PT ;  /* 0x000001fc00007812 */ /* 0x000fe400078ec0ff */
[----:B------:R-:W-:-:S03]  /*00b0*/  SGXT R5, R5, 0x1 ;  /* 0x000000010505781a */ /* 0x000fc60000000200 */
[----:B------:R-:W-:Y:S02]  /*00c0*/  IMAD R0, R3, 0x200, R0 ;  /* 0x0000020003007824 */ /* 0x000fe400078e0200 */
[----:B------:R-:W1:Y:S03]  /*00d0*/  LDC.64 R2, c[0x0][0x228] ;  /* 0x00008a00ff027b82 */ /* 0x000e660000000a00 */
[----:B------:R-:W-:-:S04]  /*00e0*/  LEA.HI R4, R5, R0, RZ, 0x6 ;  /* 0x0000000005047211 */ /* 0x000fc800078f30ff */
[--C-:B------:R-:W-:Y:S02]  /*00f0*/  SHF.R.S32.HI R11, RZ, 0x6, R4.reuse ;  /* 0x00000006ff0b7819 */ /* 0x100fe40000011404 */
[----:B------:R-:W-:-:S04]  /*0100*/  SHF.R.S32.HI R4, RZ, 0x1f, R4 ;  /* 0x0000001fff047819 */ /* 0x000fc80000011404 */
[----:B------:R-:W-:-:S04]  /*0110*/  LEA.HI R4, R4, R11, RZ, 0x8 ;  /* 0x0000000b04047211 */ /* 0x000fc800078f40ff */
[----:B------:R-:W-:-:S04]  /*0120*/  LOP3.LUT R4, R4, 0xffffff00, RZ, 0xc0, !PT ;  /* 0xffffff0004047812 */ /* 0x000fc800078ec0ff */
[----:B------:R-:W-:-:S05]  /*0130*/  IADD3 R11, R11, -R4, RZ ;  /* 0x800000040b0b7210 */ /* 0x000fca0007ffe0ff */
[----:B-1----:R-:W-:-:S05]  /*0140*/  IMAD.WIDE R2, R11, 0x4, R2 ;  /* 0x000000040b027825 */ /* 0x002fca00078e0202 */
[----:B------:R1:W3:Y:S01]  /*0150*/  LDG.E.EL R10, desc[UR4][R2.64] ;  /* 0x00000004020a7981 */ /* 0x0002e2000c2e1900 */
[C---:B------:R-:W-:Y:S01]  /*0160*/  PRMT R4, R11.reuse, 0x9910, RZ ;  /* 0x000099100b047816 */ /* 0x040fe200000000ff */
[----:B--2---:R-:W-:Y:S01]  /*0170*/  IMAD.WIDE R14, R11, 0x4, R14 ;  /* 0x000000040b0e7825 */ /* 0x004fe200078e020e */
[----:B------:R-:W-:Y:S02]  /*0180*/  LEA.HI R5, R5, R0, RZ, 0xe ;  /* 0x0000000005057211 */ /* 0x000fe400078f70ff */
[----:B------:R-:W-:Y:S01]  /*0190*/  SHF.R.S32.HI R4, RZ, 0xf, R4 ;  /* 0x0000000fff047819 */ /* 0x000fe20000011404 */
[----:B----4-:R-:W-:Y:S02]  /*01a0*/  IMAD.WIDE R6, R0, 0x4, R6 ;  /* 0x0000000400067825 */ /* 0x010fe400078e0206 */
[----:B------:R-:W2:Y:S01]  /*01b0*/  LDG.E.EL R14, desc[UR4][R14.64] ;  /* 0x000000040e0e7981 */ /* 0x000ea2000c2e1900 */
[----:B------:R-:W-:Y:S01]  /*01c0*/  LOP3.LUT R4, R4, 0xffff, RZ, 0xc0, !PT ;  /* 0x0000ffff04047812 */ /* 0x000fe200078ec0ff */
[----:B-1----:R-:W1:Y:S03]  /*01d0*/  LDC.64 R2, c[0x0][0x210] ;  /* 0x00008400ff027b82 */ /* 0x002e660000000a00 */
[----:B------:R-:W-:-:S04]  /*01e0*/  LEA.HI R4, R4, R11, RZ, 0x13 ;  /* 0x0000000b04047211 */ /* 0x000fc800078f98ff */
[C---:B------:R-:W-:Y:S02]  /*01f0*/  PRMT R16, R4.reuse, 0x9910, RZ ;  /* 0x0000991004107816 */ /* 0x040fe400000000ff */
[----:B------:R-:W-:-:S05]  /*0200*/  LOP3.LUT R4, R4, 0xfff8, RZ, 0xc0, !PT ;  /* 0x0000fff804047812 */ /* 0x000fca00078ec0ff */
[----:B------:R-:W-:Y:S01]  /*0210*/  IMAD.MOV R17, RZ, RZ, -R4 ;  /* 0x000000ffff117224 */ /* 0x000fe200078e0a04 */
[----:B------:R-:W-:Y:S02]  /*0220*/  SHF.R.S32.HI R4, RZ, 0x3, R16 ;  /* 0x00000003ff047819 */ /* 0x000fe40000011410 */
[----:B------:R-:W-:Y:S02]  /*0230*/  SHF.R.S32.HI R18, RZ, 0xe, R5 ;  /* 0x0000000eff127819 */ /* 0x000fe40000011405 */
[----:B------:R-:W-:Y:S02]  /*0240*/  PRMT R16, R17, 0x7710, RZ ;  /* 0x0000771011107816 */ /* 0x000fe400000000ff */
[----:B------:R-:W-:Y:S02]  /*0250*/  PRMT R21, R4, 0x9910, RZ ;  /* 0x0000991004157816 */ /* 0x000fe400000000ff */
[----:B------:R-:W2:Y:S01]  /*0260*/  LDG.E.128 R4, desc[UR4][R6.64] ;  /* 0x0000000406047981 */ /* 0x000ea2000c1e1d00 */
[----:B------:R-:W-:Y:S01]  /*0270*/  IADD3 R19, R11, R16, RZ ;  /* 0x000000100b137210 */ /* 0x000fe20007ffe0ff */
[----:B-----5:R-:W-:-:S04]  /*0280*/  IMAD.WIDE R12, R11, 0x4, R12 ;  /* 0x000000040b0c7825 */ /* 0x020fc800078e020c */
[----:B0-----:R-:W-:Y:S01]  /*0290*/  IMAD.WIDE R16, R11, 0x4, R8 ;  /* 0x000000040b107825 */ /* 0x001fe200078e0208 */
[----:B------:R-:W-:Y:S01]  /*02a0*/  PRMT R11, R19, 0x9910, RZ ;  /* 0x00009910130b7816 */ /* 0x000fe200000000ff */
[----:B------:R0:W4:Y:S02]  /*02b0*/  LDG.E.EL R8, desc[UR4][R12.64] ;  /* 0x000000040c087981 */ /* 0x000124000c2e1900 */
[----:B------:R-:W-:Y:S02]  /*02c0*/  IMAD R18, R18, 0x100, R21 ;  /* 0x0000010012127824 */ /* 0x000fe400078e0215 */
[----:B------:R-:W4:Y:S03]  /*02d0*/  LDG.E.EL R9, desc[UR4][R16.64] ;  /* 0x0000000410097981 */ /* 0x000f26000c2e1900 */
[----:B------:R-:W-:-:S05]  /*02e0*/  LEA R11, R11, R18, 0x5 ;  /* 0x000000120b0b7211 */ /* 0x000fca00078e28ff */
[----:B-1----:R-:W-:-:S05]  /*02f0*/  IMAD.WIDE R2, R11, 0x4, R2 ;  /* 0x000000040b027825 */ /* 0x002fca00078e0202 */
[----:B------:R1:W5:Y:S01]  /*0300*/  LDG.E.EL R11, desc[UR4][R2.64] ;  /* 0x00000004020b7981 */ /* 0x000362000c2e1900 */
[----:B0-----:R-:W-:Y:S01]  /*0310*/  IMAD.MOV.U32 R12, RZ, RZ, 0x3e800000 ;  /* 0x3e800000ff0c7424 */ /* 0x001fe200078e00ff */
[----:B-1----:R-:W0:Y:S02]  /*0320*/  LDC.64 R2, c[0x0][0x240] ;  /* 0x00009000ff027b82 */ /* 0x002e240000000a00 */
[----:B0-----:R-:W-:-:S04]  /*0330*/  IMAD.WIDE R2, R0, 0x4, R2 ;  /* 0x0000000400027825 */ /* 0x001fc800078e0202 */
[----:B---3--:R-:W-:-:S04]  /*0340*/  FADD R10, R10, 9.9999997473787516356e-06 ;  /* 0x3727c5ac0a0a7421 */ /* 0x008fc80000000000 */
[----:B------:R-:W0:Y:S02]  /*0350*/  MUFU.SQRT R15, R10 ;  /* 0x0000000a000f7308 */ /* 0x000e240000002000 */
[C---:B0-----:R-:W-:Y:S02]  /*0360*/  FSETP.GT.AND P0, PT, R15.reuse, 8.50705917302346158658e+37, PT ;  /* 0x7e8000000f00780b */ /* 0x041fe40003f04000 */
[----:B------:R-:W-:-:S11]  /*0370*/  FSETP.GEU.AND P1, PT, R15, 1.175494350822287508e-38, PT ;  /* 0x008000000f00780b */ /* 0x000fd60003f2e000 */
[----:B------:R-:W-:-:S04]  /*0380*/  @P0 FMUL R15, R15, 0.25 ;  /* 0x3e8000000f0f0820 */ /* 0x000fc80000400000 */
[----:B------:R-:W-:-:S06]  /*0390*/  @!P1 FMUL R15, R15, 16777216 ;  /* 0x4b8000000f0f9820 */ /* 0x000fcc0000400000 */
[----:B------:R-:W0:Y:S01]  /*03a0*/  MUFU.RCP R15, R15 ;  /* 0x0000000f000f7308 */ /* 0x000e220000001000 */
[----:B------:R-:W-:Y:S01]  /*03b0*/  FSEL R12, R12, 1, P0 ;  /* 0x3f8000000c0c7808 */ /* 0x000fe20000000000 */
[----:B--2---:R-:W-:-:S04]  /*03c0*/  FADD R13, R4, -R14 ;  /* 0x8000000e040d7221 */ /* 0x004fc80000000000 */
[----:B------:R-:W-:Y:S01]  /*03d0*/  @!P1 FMUL R12, R12, 16777216 ;  /* 0x4b8000000c0c9820 */ /* 0x000fe20000400000 */
[--C-:B------:R-:W-:Y:S01]  /*03e0*/  FADD R5, R5, -R14.reuse ;  /* 0x8000000e05057221 */ /* 0x100fe20000000000 */
[--C-:B------:R-:W-:Y:S01]  /*03f0*/  FADD R17, R6, -R14.reuse ;  /* 0x8000000e06117221 */ /* 0x100fe20000000000 */
[----:B------:R-:W-:Y:S01]  /*0400*/  FADD R7, R7, -R14 ;  /* 0x8000000e07077221 */ /* 0x000fe20000000000 */
[----:B0-----:R-:W-:-:S04]  /*0410*/  FMUL R12, R15, R12 ;  /* 0x0000000c0f0c7220 */ /* 0x001fc80000400000 */
[C---:B------:R-:W-:Y:S01]  /*0420*/  FMUL R13, R12.reuse, R13 ;  /* 0x0000000d0c0d7220 */ /* 0x040fe20000400000 */
[C---:B------:R-:W-:Y:S01]  /*0430*/  FMUL R6, R12.reuse, R5 ;  /* 0x000000050c067220 */ /* 0x040fe20000400000 */
[C---:B------:R-:W-:Y:S01]  /*0440*/  FMUL R4, R12.reuse, R17 ;  /* 0x000000110c047220 */ /* 0x040fe20000400000 */
[----:B------:R-:W-:Y:S01]  /*0450*/  FMUL R12, R12, R7 ;  /* 0x000000070c0c7220 */ /* 0x000fe20000400000 */
[C-C-:B----4-:R-:W-:Y:S01]  /*0460*/  FFMA R13, R8.reuse, R13, R9.reuse ;  /* 0x0000000d080d7223 */ /* 0x150fe20000000009 */
[C-C-:B------:R-:W-:Y:S01]  /*0470*/  FFMA R6, R8.reuse, R6, R9.reuse ;  /* 0x0000000608067223 */ /* 0x140fe20000000009 */
[C-C-:B------:R-:W-:Y:S01]  /*0480*/  FFMA R4, R8.reuse, R4, R9.reuse ;  /* 0x0000000408047223 */ /* 0x140fe20000000009 */
[----:B------:R-:W-:Y:S02]  /*0490*/  FFMA R12, R8, R12, R9 ;  /* 0x0000000c080c7223 */ /* 0x000fe40000000009 */
[----:B------:R-:W-:Y:S02]  /*04a0*/  FSETP.GEU.AND P3, PT, R13, RZ, PT ;  /* 0x000000ff0d00720b */ /* 0x000fe40003f6e000 */
[----:B------:R-:W-:-:S02]  /*04b0*/  FSETP.GEU.AND P2, PT, R6, RZ, PT ;  /* 0x000000ff0600720b */ /* 0x000fc40003f4e000 */
[----:B------:R-:W-:Y:S02]  /*04c0*/  FSETP.GEU.AND P1, PT, R4, RZ, PT ;  /* 0x000000ff0400720b */ /* 0x000fe40003f2e000 */
[----:B------:R-:W-:Y:S02]  /*04d0*/  FSETP.GEU.AND P0, PT, R12, RZ, PT ;  /* 0x000000ff0c00720b */ /* 0x000fe40003f0e000 */
[----:B------:R-:W-:Y:S02]  /*04e0*/  FSEL R8, R13, RZ, P3 ;  /* 0x000000ff0d087208 */ /* 0x000fe40001800000 */
[----:B------:R-:W-:Y:S02]  /*04f0*/  FSEL R6, R6, RZ, P2 ;  /* 0x000000ff06067208 */ /* 0x000fe40001000000 */
[----:B------:R-:W-:Y:S02]  /*0500*/  FSEL R4, R4, RZ, P1 ;  /* 0x000000ff04047208 */ /* 0x000fe40000800000 */
[----:B------:R-:W-:Y:S01]  /*0510*/  FSEL R12, R12, RZ, P0 ;  /* 0x000000ff0c0c7208 */ /* 0x000fe20000000000 */
[C---:B-----5:R-:W-:Y:S01]  /*0520*/  FMUL R8, R11.reuse, R8 ;  /* 0x000000080b087220 */ /* 0x060fe20000400000 */
[C---:B------:R-:W-:Y:S01]  /*0530*/  FMUL R9, R11.reuse, R6 ;  /* 0x000000060b097220 */ /* 0x040fe20000400000 */
[----:B------:R-:W-:-:S02]  /*0540*/  FMUL R10, R11, R4 ;  /* 0x000000040b0a7220 */ /* 0x000fc40000400000 */
[----:B------:R-:W-:-:S05]  /*0550*/  FMUL R11, R11, R12 ;  /* 0x0000000c0b0b7220 */ /* 0x000fca0000400000 */
[----:B------:R-:W-:Y:S01]  /*0560*/  STG.E.128 desc[UR4][R2.64], R8 ;  /* 0x0000000802007986 */ /* 0x000fe2000c101d04 */
[----:B------:R-:W-:Y:S05]  /*0570*/  EXIT ;  /* 0x000000000000794d */ /* 0x000fea0003800000 */
.L_x_0:
[----:B------:R-:W-:-:S00]  /*0580*/  BRA `(.L_x_0) ;  /* 0xfffffffc00fc7947 */ /* 0x000fc0000383ffff */
[----:B------:R-:W-:-:S00]  /*0590*/  NOP ;  /* 0x0000000000007918 */ /* 0x000fc00000000000 */
        /* <DEDUP_REMOVED lines=14> */
.L_x_1:


//--------------------- .nv.global.init           --------------------------
	.section	.nv.global.init,"aw",@progbits
.nv.global.init:
	.type		_$_str,@object
	.size		_$_str,(_$_str_$_2 - _$_str)
_$_str:
        /*0000*/ 	.byte	0x5f, 0x5f, 0x43, 0x55, 0x44, 0x41, 0x5f, 0x46, 0x54, 0x5a, 0x00
	.type		_$_str_$_2,@object
	.size		_$_str_$_2,(.L_1 - _$_str_$_2)
_$_str_$_2:
        /*000b*/ 	.byte	0x5f, 0x5f, 0x43, 0x55, 0x44, 0x41, 0x5f, 0x50, 0x52, 0x45, 0x43, 0x5f, 0x53, 0x51, 0x52, 0x54
        /*001b*/ 	.byte	0x00
.L_1:


//--------------------- .nv.constant0.triton_poi_fused__native_batch_norm_legit_no_training_mul_relu_13 --------------------------
	.section	.nv.constant0.triton_poi_fused__native_batch_norm_legit_no_training_mul_relu_13,"a",@progbits
	.sectionflags	@""
	.align	4
.nv.constant0.triton_poi_fused__native_batch_norm_legit_no_training_mul_relu_13:
	.zero		588
